//
// Generated by NVIDIA NVVM Compiler
//
// Compiler Build ID: CL-36424714
// Cuda compilation tools, release 13.0, V13.0.88
// Based on NVVM 20.0.0
//

.version 9.0
.target sm_100
.address_size 64

	// .globl	_Z6DoDP4APiS_S_S_

.visible .entry _Z6DoDP4APiS_S_S_(
	.param .u64 .ptr .align 1 _Z6DoDP4APiS_S_S__param_0,
	.param .u64 .ptr .align 1 _Z6DoDP4APiS_S_S__param_1,
	.param .u64 .ptr .align 1 _Z6DoDP4APiS_S_S__param_2,
	.param .u64 .ptr .align 1 _Z6DoDP4APiS_S_S__param_3
)
{
	.reg .pred 	%p<2>;
	.reg .b32 	%r<332>;
	.reg .b64 	%rd<15>;

	ld.param.u64 	%rd2, [_Z6DoDP4APiS_S_S__param_0];
	ld.param.u64 	%rd3, [_Z6DoDP4APiS_S_S__param_1];
	ld.param.u64 	%rd4, [_Z6DoDP4APiS_S_S__param_2];
	ld.param.u64 	%rd1, [_Z6DoDP4APiS_S_S__param_3];
	cvta.to.global.u64 	%rd5, %rd4;
	cvta.to.global.u64 	%rd6, %rd3;
	cvta.to.global.u64 	%rd7, %rd2;
	mov.u32 	%r1, %tid.x;
	mul.wide.u32 	%rd8, %r1, 4;
	add.s64 	%rd9, %rd7, %rd8;
	ld.global.u32 	%r2, [%rd9];
	add.s64 	%rd10, %rd6, %rd8;
	ld.global.u32 	%r3, [%rd10];
	add.s64 	%rd11, %rd5, %rd8;
	ld.global.u32 	%r4, [%rd11];
	mov.b32 	%r330, 0;
$L__BB0_1:
	// begin inline asm
	dp4a.s32.s32 %r11, %r2, %r3, %r4;
	// end inline asm
	add.s32 	%r267, %r11, %r331;
	// begin inline asm
	dp4a.s32.s32 %r15, %r2, %r3, %r4;
	// end inline asm
	add.s32 	%r268, %r15, %r267;
	// begin inline asm
	dp4a.s32.s32 %r19, %r2, %r3, %r4;
	// end inline asm
	add.s32 	%r269, %r19, %r268;
	// begin inline asm
	dp4a.s32.s32 %r23, %r2, %r3, %r4;
	// end inline asm
	add.s32 	%r270, %r23, %r269;
	// begin inline asm
	dp4a.s32.s32 %r27, %r2, %r3, %r4;
	// end inline asm
	add.s32 	%r271, %r27, %r270;
	// begin inline asm
	dp4a.s32.s32 %r31, %r2, %r3, %r4;
	// end inline asm
	add.s32 	%r272, %r31, %r271;
	// begin inline asm
	dp4a.s32.s32 %r35, %r2, %r3, %r4;
	// end inline asm
	add.s32 	%r273, %r35, %r272;
	// begin inline asm
	dp4a.s32.s32 %r39, %r2, %r3, %r4;
	// end inline asm
	add.s32 	%r274, %r39, %r273;
	// begin inline asm
	dp4a.s32.s32 %r43, %r2, %r3, %r4;
	// end inline asm
	add.s32 	%r275, %r43, %r274;
	// begin inline asm
	dp4a.s32.s32 %r47, %r2, %r3, %r4;
	// end inline asm
	add.s32 	%r276, %r47, %r275;
	// begin inline asm
	dp4a.s32.s32 %r51, %r2, %r3, %r4;
	// end inline asm
	add.s32 	%r277, %r51, %r276;
	// begin inline asm
	dp4a.s32.s32 %r55, %r2, %r3, %r4;
	// end inline asm
	add.s32 	%r278, %r55, %r277;
	// begin inline asm
	dp4a.s32.s32 %r59, %r2, %r3, %r4;
	// end inline asm
	add.s32 	%r279, %r59, %r278;
	// begin inline asm
	dp4a.s32.s32 %r63, %r2, %r3, %r4;
	// end inline asm
	add.s32 	%r280, %r63, %r279;
	// begin inline asm
	dp4a.s32.s32 %r67, %r2, %r3, %r4;
	// end inline asm
	add.s32 	%r281, %r67, %r280;
	// begin inline asm
	dp4a.s32.s32 %r71, %r2, %r3, %r4;
	// end inline asm
	add.s32 	%r282, %r71, %r281;
	// begin inline asm
	dp4a.s32.s32 %r75, %r2, %r3, %r4;
	// end inline asm
	add.s32 	%r283, %r75, %r282;
	// begin inline asm
	dp4a.s32.s32 %r79, %r2, %r3, %r4;
	// end inline asm
	add.s32 	%r284, %r79, %r283;
	// begin inline asm
	dp4a.s32.s32 %r83, %r2, %r3, %r4;
	// end inline asm
	add.s32 	%r285, %r83, %r284;
	// begin inline asm
	dp4a.s32.s32 %r87, %r2, %r3, %r4;
	// end inline asm
	add.s32 	%r286, %r87, %r285;
	// begin inline asm
	dp4a.s32.s32 %r91, %r2, %r3, %r4;
	// end inline asm
	add.s32 	%r287, %r91, %r286;
	// begin inline asm
	dp4a.s32.s32 %r95, %r2, %r3, %r4;
	// end inline asm
	add.s32 	%r288, %r95, %r287;
	// begin inline asm
	dp4a.s32.s32 %r99, %r2, %r3, %r4;
	// end inline asm
	add.s32 	%r289, %r99, %r288;
	// begin inline asm
	dp4a.s32.s32 %r103, %r2, %r3, %r4;
	// end inline asm
	add.s32 	%r290, %r103, %r289;
	// begin inline asm
	dp4a.s32.s32 %r107, %r2, %r3, %r4;
	// end inline asm
	add.s32 	%r291, %r107, %r290;
	// begin inline asm
	dp4a.s32.s32 %r111, %r2, %r3, %r4;
	// end inline asm
	add.s32 	%r292, %r111, %r291;
	// begin inline asm
	dp4a.s32.s32 %r115, %r2, %r3, %r4;
	// end inline asm
	add.s32 	%r293, %r115, %r292;
	// begin inline asm
	dp4a.s32.s32 %r119, %r2, %r3, %r4;
	// end inline asm
	add.s32 	%r294, %r119, %r293;
	// begin inline asm
	dp4a.s32.s32 %r123, %r2, %r3, %r4;
	// end inline asm
	add.s32 	%r295, %r123, %r294;
	// begin inline asm
	dp4a.s32.s32 %r127, %r2, %r3, %r4;
	// end inline asm
	add.s32 	%r296, %r127, %r295;
	// begin inline asm
	dp4a.s32.s32 %r131, %r2, %r3, %r4;
	// end inline asm
	add.s32 	%r297, %r131, %r296;
	// begin inline asm
	dp4a.s32.s32 %r135, %r2, %r3, %r4;
	// end inline asm
	add.s32 	%r298, %r135, %r297;
	// begin inline asm
	dp4a.s32.s32 %r139, %r2, %r3, %r4;
	// end inline asm
	add.s32 	%r299, %r139, %r298;
	// begin inline asm
	dp4a.s32.s32 %r143, %r2, %r3, %r4;
	// end inline asm
	add.s32 	%r300, %r143, %r299;
	// begin inline asm
	dp4a.s32.s32 %r147, %r2, %r3, %r4;
	// end inline asm
	add.s32 	%r301, %r147, %r300;
	// begin inline asm
	dp4a.s32.s32 %r151, %r2, %r3, %r4;
	// end inline asm
	add.s32 	%r302, %r151, %r301;
	// begin inline asm
	dp4a.s32.s32 %r155, %r2, %r3, %r4;
	// end inline asm
	add.s32 	%r303, %r155, %r302;
	// begin inline asm
	dp4a.s32.s32 %r159, %r2, %r3, %r4;
	// end inline asm
	add.s32 	%r304, %r159, %r303;
	// begin inline asm
	dp4a.s32.s32 %r163, %r2, %r3, %r4;
	// end inline asm
	add.s32 	%r305, %r163, %r304;
	// begin inline asm
	dp4a.s32.s32 %r167, %r2, %r3, %r4;
	// end inline asm
	add.s32 	%r306, %r167, %r305;
	// begin inline asm
	dp4a.s32.s32 %r171, %r2, %r3, %r4;
	// end inline asm
	add.s32 	%r307, %r171, %r306;
	// begin inline asm
	dp4a.s32.s32 %r175, %r2, %r3, %r4;
	// end inline asm
	add.s32 	%r308, %r175, %r307;
	// begin inline asm
	dp4a.s32.s32 %r179, %r2, %r3, %r4;
	// end inline asm
	add.s32 	%r309, %r179, %r308;
	// begin inline asm
	dp4a.s32.s32 %r183, %r2, %r3, %r4;
	// end inline asm
	add.s32 	%r310, %r183, %r309;
	// begin inline asm
	dp4a.s32.s32 %r187, %r2, %r3, %r4;
	// end inline asm
	add.s32 	%r311, %r187, %r310;
	// begin inline asm
	dp4a.s32.s32 %r191, %r2, %r3, %r4;
	// end inline asm
	add.s32 	%r312, %r191, %r311;
	// begin inline asm
	dp4a.s32.s32 %r195, %r2, %r3, %r4;
	// end inline asm
	add.s32 	%r313, %r195, %r312;
	// begin inline asm
	dp4a.s32.s32 %r199, %r2, %r3, %r4;
	// end inline asm
	add.s32 	%r314, %r199, %r313;
	// begin inline asm
	dp4a.s32.s32 %r203, %r2, %r3, %r4;
	// end inline asm
	add.s32 	%r315, %r203, %r314;
	// begin inline asm
	dp4a.s32.s32 %r207, %r2, %r3, %r4;
	// end inline asm
	add.s32 	%r316, %r207, %r315;
	// begin inline asm
	dp4a.s32.s32 %r211, %r2, %r3, %r4;
	// end inline asm
	add.s32 	%r317, %r211, %r316;
	// begin inline asm
	dp4a.s32.s32 %r215, %r2, %r3, %r4;
	// end inline asm
	add.s32 	%r318, %r215, %r317;
	// begin inline asm
	dp4a.s32.s32 %r219, %r2, %r3, %r4;
	// end inline asm
	add.s32 	%r319, %r219, %r318;
	// begin inline asm
	dp4a.s32.s32 %r223, %r2, %r3, %r4;
	// end inline asm
	add.s32 	%r320, %r223, %r319;
	// begin inline asm
	dp4a.s32.s32 %r227, %r2, %r3, %r4;
	// end inline asm
	add.s32 	%r321, %r227, %r320;
	// begin inline asm
	dp4a.s32.s32 %r231, %r2, %r3, %r4;
	// end inline asm
	add.s32 	%r322, %r231, %r321;
	// begin inline asm
	dp4a.s32.s32 %r235, %r2, %r3, %r4;
	// end inline asm
	add.s32 	%r323, %r235, %r322;
	// begin inline asm
	dp4a.s32.s32 %r239, %r2, %r3, %r4;
	// end inline asm
	add.s32 	%r324, %r239, %r323;
	// begin inline asm
	dp4a.s32.s32 %r243, %r2, %r3, %r4;
	// end inline asm
	add.s32 	%r325, %r243, %r324;
	// begin inline asm
	dp4a.s32.s32 %r247, %r2, %r3, %r4;
	// end inline asm
	add.s32 	%r326, %r247, %r325;
	// begin inline asm
	dp4a.s32.s32 %r251, %r2, %r3, %r4;
	// end inline asm
	add.s32 	%r327, %r251, %r326;
	// begin inline asm
	dp4a.s32.s32 %r255, %r2, %r3, %r4;
	// end inline asm
	add.s32 	%r328, %r255, %r327;
	// begin inline asm
	dp4a.s32.s32 %r259, %r2, %r3, %r4;
	// end inline asm
	add.s32 	%r329, %r259, %r328;
	// begin inline asm
	dp4a.s32.s32 %r263, %r2, %r3, %r4;
	// end inline asm
	add.s32 	%r331, %r263, %r329;
	add.s32 	%r330, %r330, 64;
	setp.ne.s32 	%p1, %r330, 1048576;
	@%p1 bra 	$L__BB0_1;
	cvta.to.global.u64 	%rd12, %rd1;
	add.s64 	%rd14, %rd12, %rd8;
	st.global.u32 	[%rd14], %r331;
	ret;

}


// ===== COMPILED SASS (sm_100) =====

	.target	sm_100

	.elftype	@"ET_EXEC"


//--------------------- .note.nv.tkinfo           --------------------------
	.section	.note.nv.tkinfo,"",@"SHT_NOTE"
	.sectionflags	@"SHF_NOTE_NV_TKINFO"
	.tkinfo
        /*0018*/ 	.word	0x00000002
        /*0030*/ 	.string	""
        /*0030*/ 	.string	"ptxas"
        /*0030*/ 	.string	"Cuda compilation tools, release 13.0, V13.0.88"
        /*0030*/ 	.string	"Build cuda_13.0.r13.0/compiler.36424714_0"
        /*0030*/ 	.string	"-arch sm_100 -m 64 "



//--------------------- .note.nv.cuinfo           --------------------------
	.section	.note.nv.cuinfo,"",@"SHT_NOTE"
	.sectionflags	@"SHF_NOTE_NV_CUINFO"
        /*0018*/ 	.short	0x0002
        /*001a*/ 	.short	0x0064
        /*001c*/ 	.short	0x0082
	.zero		2


//--------------------- .nv.info                  --------------------------
	.section	.nv.info,"",@"SHT_CUDA_INFO"
	.align	4


	//----- nvinfo : EIATTR_REGCOUNT
	.align		4
        /*0000*/ 	.byte	0x04, 0x2f
        /*0002*/ 	.short	(.L_1 - .L_0)
	.align		4
.L_0:
        /*0004*/ 	.word	index@(_Z6DoDP4APiS_S_S_)
        /*0008*/ 	.word	0x0000000c


	//----- nvinfo : EIATTR_FRAME_SIZE
	.align		4
.L_1:
        /*000c*/ 	.byte	0x04, 0x11
        /*000e*/ 	.short	(.L_3 - .L_2)
	.align		4
.L_2:
        /*0010*/ 	.word	index@(_Z6DoDP4APiS_S_S_)
        /*0014*/ 	.word	0x00000000


	//----- nvinfo : EIATTR_MIN_STACK_SIZE
	.align		4
.L_3:
        /*0018*/ 	.byte	0x04, 0x12
        /*001a*/ 	.short	(.L_5 - .L_4)
	.align		4
.L_4:
        /*001c*/ 	.word	index@(_Z6DoDP4APiS_S_S_)
        /*0020*/ 	.word	0x00000000
.L_5:


//--------------------- .nv.compat                --------------------------
	.section	.nv.compat,"",@"SHT_CUDA_COMPAT_INFO"
	.align	4
        /*0000*/ 	.byte	0x02, 0x09, 0x00, 0x00, 0x02, 0x02, 0x01, 0x00, 0x02, 0x05, 0x05, 0x00, 0x03, 0x07, 0x01, 0x01
        /*0010*/ 	.byte	0x02, 0x03, 0x00, 0x00, 0x02, 0x06, 0x01, 0x00, 0x04, 0x0b, 0x08, 0x00, 0x09, 0x00, 0x00, 0x00
        /*0020*/ 	.byte	0x00, 0x00, 0x00, 0x00


//--------------------- .nv.info._Z6DoDP4APiS_S_S_ --------------------------
	.section	.nv.info._Z6DoDP4APiS_S_S_,"",@"SHT_CUDA_INFO"
	.sectionflags	@""
	.align	4


	//----- nvinfo : EIATTR_CUDA_API_VERSION
	.align		4
        /*0000*/ 	.byte	0x04, 0x37
        /*0002*/ 	.short	(.L_7 - .L_6)
.L_6:
        /*0004*/ 	.word	0x00000082


	//----- nvinfo : EIATTR_KPARAM_INFO
	.align		4
.L_7:
        /*0008*/ 	.byte	0x04, 0x17
        /*000a*/ 	.short	(.L_9 - .L_8)
.L_8:
        /*000c*/ 	.word	0x00000000
        /*0010*/ 	.short	0x0003
        /*0012*/ 	.short	0x0018
        /*0014*/ 	.byte	0x00, 0xf5, 0x21, 0x00


	//----- nvinfo : EIATTR_KPARAM_INFO
	.align		4
.L_9:
        /*0018*/ 	.byte	0x04, 0x17
        /*001a*/ 	.short	(.L_11 - .L_10)
.L_10:
        /*001c*/ 	.word	0x00000000
        /*0020*/ 	.short	0x0002
        /*0022*/ 	.short	0x0010
        /*0024*/ 	.byte	0x00, 0xf5, 0x21, 0x00


	//----- nvinfo : EIATTR_KPARAM_INFO
	.align		4
.L_11:
        /*0028*/ 	.byte	0x04, 0x17
        /*002a*/ 	.short	(.L_13 - .L_12)
.L_12:
        /*002c*/ 	.word	0x00000000
        /*0030*/ 	.short	0x0001
        /*0032*/ 	.short	0x0008
        /*0034*/ 	.byte	0x00, 0xf5, 0x21, 0x00


	//----- nvinfo : EIATTR_KPARAM_INFO
	.align		4
.L_13:
        /*0038*/ 	.byte	0x04, 0x17
        /*003a*/ 	.short	(.L_15 - .L_14)
.L_14:
        /*003c*/ 	.word	0x00000000
        /*0040*/ 	.short	0x0000
        /*0042*/ 	.short	0x0000
        /*0044*/ 	.byte	0x00, 0xf5, 0x21, 0x00


	//----- nvinfo : EIATTR_SPARSE_MMA_MASK
	.align		4
.L_15:
        /*0048*/ 	.byte	0x03, 0x50
        /*004a*/ 	.short	0x0000


	//----- nvinfo : EIATTR_MAXREG_COUNT
	.align		4
        /*004c*/ 	.byte	0x03, 0x1b
        /*004e*/ 	.short	0x00ff


	//----- nvinfo : EIATTR_MERCURY_ISA_VERSION
	.align		4
        /*0050*/ 	.byte	0x03, 0x5f
        /*0052*/ 	.short	0x0101


	//----- nvinfo : EIATTR_VRC_CTA_INIT_COUNT
	.align		4
        /*0054*/ 	.byte	0x02, 0x4a
	.zero		1
	.zero		1


	//----- nvinfo : EIATTR_EXIT_INSTR_OFFSETS
	.align		4
        /*0058*/ 	.byte	0x04, 0x1c
        /*005a*/ 	.short	(.L_17 - .L_16)


	//   ....[0]....
.L_16:
        /*005c*/ 	.word	0x00000340


	//----- nvinfo : EIATTR_CBANK_PARAM_SIZE
	.align		4
.L_17:
        /*0060*/ 	.byte	0x03, 0x19
        /*0062*/ 	.short	0x0020


	//----- nvinfo : EIATTR_PARAM_CBANK
	.align		4
        /*0064*/ 	.byte	0x04, 0x0a
        /*0066*/ 	.short	(.L_19 - .L_18)
	.align		4
.L_18:
        /*0068*/ 	.word	index@(.nv.constant0._Z6DoDP4APiS_S_S_)
        /*006c*/ 	.short	0x0380
        /*006e*/ 	.short	0x0020


	//----- nvinfo : EIATTR_SW_WAR
	.align		4
.L_19:
        /*0070*/ 	.byte	0x04, 0x36
        /*0072*/ 	.short	(.L_21 - .L_20)
.L_20:
        /*0074*/ 	.word	0x00000008
.L_21:


//--------------------- .nv.callgraph             --------------------------
	.section	.nv.callgraph,"",@"SHT_CUDA_CALLGRAPH"
	.align	4
	.sectionentsize	8
	.align		4
        /*0000*/ 	.word	0x00000000
	.align		4
        /*0004*/ 	.word	0xffffffff
	.align		4
        /*0008*/ 	.word	0x00000000
	.align		4
        /*000c*/ 	.word	0xfffffffe
	.align		4
        /*0010*/ 	.word	0x00000000
	.align		4
        /*0014*/ 	.word	0xfffffffd
	.align		4
        /*0018*/ 	.word	0x00000000
	.align		4
        /*001c*/ 	.word	0xfffffffc


//--------------------- .text._Z6DoDP4APiS_S_S_   --------------------------
	.section	.text._Z6DoDP4APiS_S_S_,"ax",@progbits
	.align	128
        .global         _Z6DoDP4APiS_S_S_
        .type           _Z6DoDP4APiS_S_S_,@function
        .size           _Z6DoDP4APiS_S_S_,(.L_x_2 - _Z6DoDP4APiS_S_S_)
        .other          _Z6DoDP4APiS_S_S_,@"STO_CUDA_ENTRY STV_DEFAULT"
_Z6DoDP4APiS_S_S_:
.text._Z6DoDP4APiS_S_S_:
[----:B------:R-:W-:Y:S01]  /*0000*/  LDC R1, c[0x0][0x37c] ;  /* 0x0000df00ff017b82 */ /* 0x000fe20000000800 */
[----:B------:R-:W0:Y:S07]  /*0010*/  S2R R0, SR_TID.X ;  /* 0x0000000000007919 */ /* 0x000e2e0000002100 */
[----:B------:R-:W0:Y:S01]  /*0020*/  LDC.64 R6, c[0x0][0x388] ;  /* 0x0000e200ff067b82 */ /* 0x000e220000000a00 */
[----:B------:R-:W1:Y:S07]  /*0030*/  LDCU.64 UR6, c[0x0][0x358] ;  /* 0x00006b00ff0677ac */ /* 0x000e6e0008000a00 */
[----:B------:R-:W2:Y:S08]  /*0040*/  LDC.64 R8, c[0x0][0x390] ;  /* 0x0000e400ff087b82 */ /* 0x000eb00000000a00 */
[----:B------:R-:W3:Y:S01]  /*0050*/  LDC.64 R4, c[0x0][0x380] ;  /* 0x0000e000ff047b82 */ /* 0x000ee20000000a00 */
[----:B0-----:R-:W-:-:S04]  /*0060*/  IMAD.WIDE.U32 R6, R0, 0x4, R6 ;  /* 0x0000000400067825 */ /* 0x001fc800078e0006 */
[C---:B--2---:R-:W-:Y:S02]  /*0070*/  IMAD.WIDE.U32 R8, R0.reuse, 0x4, R8 ;  /* 0x0000000400087825 */ /* 0x044fe400078e0008 */
[----:B-1----:R-:W2:Y:S02]  /*0080*/  LDG.E R7, desc[UR6][R6.64] ;  /* 0x0000000606077981 */ /* 0x002ea4000c1e1900 */
[----:B---3--:R-:W-:Y:S02]  /*0090*/  IMAD.WIDE.U32 R4, R0, 0x4, R4 ;  /* 0x0000000400047825 */ /* 0x008fe400078e0004 */
[----:B------:R-:W2:Y:S04]  /*00a0*/  LDG.E R8, desc[UR6][R8.64] ;  /* 0x0000000608087981 */ /* 0x000ea8000c1e1900 */
[----:B------:R-:W2:Y:S01]  /*00b0*/  LDG.E R2, desc[UR6][R4.64] ;  /* 0x0000000604027981 */ /* 0x000ea2000c1e1900 */
[----:B------:R-:W-:Y:S01]  /*00c0*/  UMOV UR4, URZ ;  /* 0x000000ff00047c82 */ /* 0x000fe20008000000 */
[----:B--2---:R-:W-:-:S07]  /*00d0*/  IDP.4A.S8.S8 R2, R2, R7, R8 ;  /* 0x0000000702027226 */ /* 0x004fce0000000608 */
.L_x_0:
[----:B------:R-:W-:Y:S01]  /*00e0*/  IADD3 R3, PT, PT, R2, R2, R5 ;  /* 0x0000000202037210 */ /* 0x000fe20007ffe005 */
[----:B------:R-:W-:-:S03]  /*00f0*/  UIADD3 UR4, UPT, UPT, UR4, 0x40, URZ ;  /* 0x0000004004047890 */ /* 0x000fc6000fffe0ff */
[----:B------:R-:W-:Y:S01]  /*0100*/  IADD3 R3, PT, PT, R2, R2, R3 ;  /* 0x0000000202037210 */ /* 0x000fe20007ffe003 */
[----:B------:R-:W-:-:S03]  /*0110*/  UISETP.NE.AND UP0, UPT, UR4, 0x100000, UPT ;  /* 0x001000000400788c */ /* 0x000fc6000bf05270 */
[----:B------:R-:W-:-:S04]  /*0120*/  IADD3 R3, PT, PT, R2, R2, R3 ;  /* 0x0000000202037210 */ /* 0x000fc80007ffe003 */
        /* <DEDUP_REMOVED lines=28> */
[----:B------:R-:W-:Y:S01]  /*02f0*/  IADD3 R5, PT, PT, R2, R2, R3 ;  /* 0x0000000202057210 */ /* 0x000fe20007ffe003 */
[----:B------:R-:W-:Y:S06]  /*0300*/  BRA.U UP0, `(.L_x_0) ;  /* 0xfffffffd00747547 */ /* 0x000fec000b83ffff */
[----:B------:R-:W0:Y:S02]  /*0310*/  LDC.64 R2, c[0x0][0x398] ;  /* 0x0000e600ff027b82 */ /* 0x000e240000000a00 */
[----:B0-----:R-:W-:-:S05]  /*0320*/  IMAD.WIDE.U32 R2, R0, 0x4, R2 ;  /* 0x0000000400027825 */ /* 0x001fca00078e0002 */
[----:B------:R-:W-:Y:S01]  /*0330*/  STG.E desc[UR6][R2.64], R5 ;  /* 0x0000000502007986 */ /* 0x000fe2000c101906 */
[----:B------:R-:W-:Y:S05]  /*0340*/  EXIT ;  /* 0x000000000000794d */ /* 0x000fea0003800000 */
.L_x_1:
[----:B------:R-:W-:-:S00]  /*0350*/  BRA `(.L_x_1) ;  /* 0xfffffffc00fc7947 */ /* 0x000fc0000383ffff */
[----:B------:R-:W-:-:S00]  /*0360*/  NOP ;  /* 0x0000000000007918 */ /* 0x000fc00000000000 */
        /* <DEDUP_REMOVED lines=9> */
.L_x_2:


//--------------------- .nv.shared.reserved.0     --------------------------
	.section	.nv.shared.reserved.0,"aw",@nobits
	.weak		__nv_reservedSMEM_offset_0_alias
	.size		__nv_reservedSMEM_offset_0_alias, 0, 64
	.other		__nv_reservedSMEM_offset_0_alias,@"STO_CUDA_RESERVED_SHARED STV_DEFAULT"
__nv_reservedSMEM_offset_0_alias:
	.zero		0
	.zero		64


//--------------------- .nv.constant0._Z6DoDP4APiS_S_S_ --------------------------
	.section	.nv.constant0._Z6DoDP4APiS_S_S_,"a",@progbits
	.sectionflags	@""
	.align	4
.nv.constant0._Z6DoDP4APiS_S_S_:
	.zero		928


//--------------------- SYMBOLS --------------------------

	.type		.nv.reservedSmem.offset0,@object
	.size		.nv.reservedSmem.offset0,0x4
